	.headerflags	@"EF_CUDA_TEXMODE_UNIFIED EF_CUDA_64BIT_ADDRESS EF_CUDA_ACCELERATORS EF_CUDA_SM90 EF_CUDA_VIRTUAL_SM(EF_CUDA_SM90)"
	.elftype	@"ET_EXEC"


//--------------------- .nv.info                  --------------------------
	.section	.nv.info,"",@"SHT_CUDA_INFO"
	.align	4


	//----- nvinfo : EIATTR_REGCOUNT
	.align		4
        /*0000*/ 	.byte	0x04, 0x2f
        /*0002*/ 	.short	(.L_1 - .L_0)
	.align		4
.L_0:
        /*0004*/ 	.word	index@(triton_poi_fused__log_softmax_backward_data_3)
        /*0008*/ 	.word	0x00000011


	//----- nvinfo : EIATTR_MIN_STACK_SIZE
	.align		4
.L_1:
        /*000c*/ 	.byte	0x04, 0x12
        /*000e*/ 	.short	(.L_3 - .L_2)
	.align		4
.L_2:
        /*0010*/ 	.word	index@(triton_poi_fused__log_softmax_backward_data_3)
        /*0014*/ 	.word	0x00000000


	//----- nvinfo : EIATTR_FRAME_SIZE
	.align		4
.L_3:
        /*0018*/ 	.byte	0x04, 0x11
        /*001a*/ 	.short	(.L_5 - .L_4)
	.align		4
.L_4:
        /*001c*/ 	.word	index@(triton_poi_fused__log_softmax_backward_data_3)
        /*0020*/ 	.word	0x00000000


	//----- nvinfo : EIATTR_MIN_STACK_SIZE
	.align		4
.L_5:
        /*0024*/ 	.byte	0x04, 0x12
        /*0026*/ 	.short	(.L_7 - .L_6)
	.align		4
.L_6:
        /*0028*/ 	.word	index@(triton_poi_fused__log_softmax_backward_data_3)
        /*002c*/ 	.word	0x00000000
.L_7:


//--------------------- .nv.info.triton_poi_fused__log_softmax_backward_data_3 --------------------------
	.section	.nv.info.triton_poi_fused__log_softmax_backward_data_3,"",@"SHT_CUDA_INFO"
	.sectionflags	@""
	.align	4


	//----- nvinfo : EIATTR_CUDA_API_VERSION
	.align		4
        /*0000*/ 	.byte	0x04, 0x37
        /*0002*/ 	.short	(.L_9 - .L_8)
.L_8:
        /*0004*/ 	.word	0x0000007c


	//----- nvinfo : EIATTR_KPARAM_INFO
	.align		4
.L_9:
        /*0008*/ 	.byte	0x04, 0x17
        /*000a*/ 	.short	(.L_11 - .L_10)
.L_10:
        /*000c*/ 	.word	0x00000000
        /*0010*/ 	.short	0x0002
        /*0012*/ 	.short	0x0010
        /*0014*/ 	.byte	0x00, 0xf0, 0x11, 0x00


	//----- nvinfo : EIATTR_KPARAM_INFO
	.align		4
.L_11:
        /*0018*/ 	.byte	0x04, 0x17
        /*001a*/ 	.short	(.L_13 - .L_12)
.L_12:
        /*001c*/ 	.word	0x00000000
        /*0020*/ 	.short	0x0001
        /*0022*/ 	.short	0x0008
        /*0024*/ 	.byte	0x00, 0xf4, 0x21, 0x00


	//----- nvinfo : EIATTR_KPARAM_INFO
	.align		4
.L_13:
        /*0028*/ 	.byte	0x04, 0x17
        /*002a*/ 	.short	(.L_15 - .L_14)
.L_14:
        /*002c*/ 	.word	0x00000000
        /*0030*/ 	.short	0x0000
        /*0032*/ 	.short	0x0000
        /*0034*/ 	.byte	0x00, 0xf4, 0x21, 0x00


	//----- nvinfo : EIATTR_SPARSE_MMA_MASK
	.align		4
.L_15:
        /*0038*/ 	.byte	0x03, 0x50
        /*003a*/ 	.short	0x0000


	//----- nvinfo : EIATTR_MAXREG_COUNT
	.align		4
        /*003c*/ 	.byte	0x03, 0x1b
        /*003e*/ 	.short	0x00ff


	//----- nvinfo : EIATTR_EXIT_INSTR_OFFSETS
	.align		4
        /*0040*/ 	.byte	0x04, 0x1c
        /*0042*/ 	.short	(.L_17 - .L_16)


	//   ....[0]....
.L_16:
        /*0044*/ 	.word	0x00000370


	//----- nvinfo : EIATTR_REQNTID
	.align		4
.L_17:
        /*0048*/ 	.byte	0x04, 0x10
        /*004a*/ 	.short	(.L_19 - .L_18)
.L_18:
        /*004c*/ 	.word	0x00000080
        /*0050*/ 	.word	0x00000001
        /*0054*/ 	.word	0x00000001


	//----- nvinfo : EIATTR_CBANK_PARAM_SIZE
	.align		4
.L_19:
        /*0058*/ 	.byte	0x03, 0x19
        /*005a*/ 	.short	0x0014


	//----- nvinfo : EIATTR_PARAM_CBANK
	.align		4
        /*005c*/ 	.byte	0x04, 0x0a
        /*005e*/ 	.short	(.L_21 - .L_20)
	.align		4
.L_20:
        /*0060*/ 	.word	index@(.nv.constant0.triton_poi_fused__log_softmax_backward_data_3)
        /*0064*/ 	.short	0x0210
        /*0066*/ 	.short	0x0014


	//----- nvinfo : EIATTR_SW_WAR
	.align		4
.L_21:
        /*0068*/ 	.byte	0x04, 0x36
        /*006a*/ 	.short	(.L_23 - .L_22)
.L_22:
        /*006c*/ 	.word	0x00000008
.L_23:


//--------------------- .nv.callgraph             --------------------------
	.section	.nv.callgraph,"",@"SHT_CUDA_CALLGRAPH"
	.align	4
	.sectionentsize	8
	.align		4
        /*0000*/ 	.word	0x00000000
	.align		4
        /*0004*/ 	.word	0xffffffff
	.align		4
        /*0008*/ 	.word	0x00000000
	.align		4
        /*000c*/ 	.word	0xfffffffe
	.align		4
        /*0010*/ 	.word	0x00000000
	.align		4
        /*0014*/ 	.word	0xfffffffd
	.align		4
        /*0018*/ 	.word	0x00000000
	.align		4
        /*001c*/ 	.word	0xfffffffc


//--------------------- .text.triton_poi_fused__log_softmax_backward_data_3 --------------------------
	.section	.text.triton_poi_fused__log_softmax_backward_data_3,"ax",@progbits
	.align	128
        .global         triton_poi_fused__log_softmax_backward_data_3
        .type           triton_poi_fused__log_softmax_backward_data_3,@function
        .size           triton_poi_fused__log_softmax_backward_data_3,(.L_x_1 - triton_poi_fused__log_softmax_backward_data_3)
        .other          triton_poi_fused__log_softmax_backward_data_3,@"STO_CUDA_ENTRY STV_DEFAULT"
triton_poi_fused__log_softmax_backward_data_3:
.text.triton_poi_fused__log_softmax_backward_data_3:
[----:B------:R-:W-:Y:S01]  /*0000*/  LDC R1, c[0x0][0x28] ;  /* 0x00000a00ff017b82 */ /* 0x000fe20000000800 */
[----:B------:R-:W1:Y:S07]  /*0010*/  S2R R0, SR_TID.X ;  /* 0x0000000000007919 */ /* 0x000e6e0000002100 */
[----:B------:R-:W2:Y:S01]  /*0020*/  LDC.64 R2, c[0x0][0x210] ;  /* 0x00008400ff027b82 */ /* 0x000ea20000000a00 */
[----:B------:R-:W-:Y:S01]  /*0030*/  ULDC.64 UR4, c[0x0][0x208] ;  /* 0x0000820000047ab9 */ /* 0x000fe20000000a00 */
[----:B------:R-:W3:Y:S01]  /*0040*/  S2R R5, SR_CTAID.X ;  /* 0x0000000000057919 */ /* 0x000ee20000002500 */
[----:B-1----:R-:W-:-:S04]  /*0050*/  SHF.L.U32 R0, R0, 0x2, RZ ;  /* 0x0000000200007819 */ /* 0x002fc800000006ff */
[----:B------:R-:W-:-:S04]  /*0060*/  LOP3.LUT R0, R0, 0x1fc, RZ, 0xc0, !PT ;  /* 0x000001fc00007812 */ /* 0x000fc800078ec0ff */
[----:B---3--:R-:W-:-:S05]  /*0070*/  LEA R0, R5, R0, 0xa ;  /* 0x0000000005007211 */ /* 0x008fca00078e50ff */
[----:B--2---:R-:W-:-:S05]  /*0080*/  IMAD.WIDE R2, R0, 0x4, R2 ;  /* 0x0000000400027825 */ /* 0x004fca00078e0202 */
[----:B------:R-:W2:Y:S04]  /*0090*/  LDG.E.128 R4, desc[UR4][R2.64] ;  /* 0x0000000402047981 */ /* 0x000ea8000c1e1d00 */
[----:B------:R1:W3:Y:S02]  /*00a0*/  LDG.E.128 R8, desc[UR4][R2.64+0x800] ;  /* 0x0008000402087981 */ /* 0x0002e4000c1e1d00 */
[----:B-1----:R-:W1:Y:S02]  /*00b0*/  LDC.64 R2, c[0x0][0x218] ;  /* 0x00008600ff027b82 */ /* 0x002e640000000a00 */
[----:B-1----:R-:W-:-:S04]  /*00c0*/  IMAD.WIDE R2, R0, 0x4, R2 ;  /* 0x0000000400027825 */ /* 0x002fc800078e0202 */
[----:B--2---:R-:W-:Y:S01]  /*00d0*/  FMUL R4, R4, 1.4426950216293334961 ;  /* 0x3fb8aa3b04047820 */ /* 0x004fe20000400000 */
[----:B------:R-:W-:Y:S01]  /*00e0*/  FMUL R5, R5, 1.4426950216293334961 ;  /* 0x3fb8aa3b05057820 */ /* 0x000fe20000400000 */
[----:B------:R-:W-:Y:S01]  /*00f0*/  FMUL R6, R6, 1.4426950216293334961 ;  /* 0x3fb8aa3b06067820 */ /* 0x000fe20000400000 */
[----:B------:R-:W-:Y:S01]  /*0100*/  FMUL R7, R7, 1.4426950216293334961 ;  /* 0x3fb8aa3b07077820 */ /* 0x000fe20000400000 */
[----:B---3--:R-:W-:Y:S01]  /*0110*/  FMUL R8, R8, 1.4426950216293334961 ;  /* 0x3fb8aa3b08087820 */ /* 0x008fe20000400000 */
[----:B------:R-:W-:Y:S01]  /*0120*/  FSETP.GEU.AND P6, PT, R4, -126, PT ;  /* 0xc2fc00000400780b */ /* 0x000fe20003fce000 */
[----:B------:R-:W-:Y:S01]  /*0130*/  FMUL R12, R9, 1.4426950216293334961 ;  /* 0x3fb8aa3b090c7820 */ /* 0x000fe20000400000 */
[----:B------:R-:W-:Y:S01]  /*0140*/  FMUL R13, R10, 1.4426950216293334961 ;  /* 0x3fb8aa3b0a0d7820 */ /* 0x000fe20000400000 */
[----:B------:R-:W-:Y:S01]  /*0150*/  FMUL R14, R11, 1.4426950216293334961 ;  /* 0x3fb8aa3b0b0e7820 */ /* 0x000fe20000400000 */
[----:B------:R-:W-:Y:S02]  /*0160*/  FSETP.GEU.AND P5, PT, R5, -126, PT ;  /* 0xc2fc00000500780b */ /* 0x000fe40003fae000 */
[----:B------:R-:W-:-:S02]  /*0170*/  FSETP.GEU.AND P4, PT, R6, -126, PT ;  /* 0xc2fc00000600780b */ /* 0x000fc40003f8e000 */
[----:B------:R-:W-:Y:S02]  /*0180*/  FSETP.GEU.AND P3, PT, R7, -126, PT ;  /* 0xc2fc00000700780b */ /* 0x000fe40003f6e000 */
[----:B------:R-:W-:Y:S02]  /*0190*/  FSETP.GEU.AND P2, PT, R8, -126, PT ;  /* 0xc2fc00000800780b */ /* 0x000fe40003f4e000 */
[----:B------:R-:W-:Y:S01]  /*01a0*/  FSETP.GEU.AND P1, PT, R12, -126, PT ;  /* 0xc2fc00000c00780b */ /* 0x000fe20003f2e000 */
[----:B------:R-:W-:Y:S01]  /*01b0*/  @!P6 FMUL R4, R4, 0.5 ;  /* 0x3f0000000404e820 */ /* 0x000fe20000400000 */
[----:B------:R-:W-:-:S03]  /*01c0*/  FSETP.GEU.AND P0, PT, R13, -126, PT ;  /* 0xc2fc00000d00780b */ /* 0x000fc60003f0e000 */
[----:B------:R-:W-:Y:S02]  /*01d0*/  @!P5 FMUL R5, R5, 0.5 ;  /* 0x3f0000000505d820 */ /* 0x000fe40000400000 */
[----:B------:R-:W1:Y:S01]  /*01e0*/  MUFU.EX2 R4, R4 ;  /* 0x0000000400047308 */ /* 0x000e620000000800 */
[----:B------:R-:W-:Y:S01]  /*01f0*/  @!P4 FMUL R6, R6, 0.5 ;  /* 0x3f0000000606c820 */ /* 0x000fe20000400000 */
[----:B------:R-:W-:Y:S02]  /*0200*/  @!P3 FMUL R7, R7, 0.5 ;  /* 0x3f0000000707b820 */ /* 0x000fe40000400000 */
[----:B------:R-:W-:Y:S02]  /*0210*/  @!P2 FMUL R8, R8, 0.5 ;  /* 0x3f0000000808a820 */ /* 0x000fe40000400000 */
[----:B------:R-:W-:Y:S02]  /*0220*/  @!P1 FMUL R12, R12, 0.5 ;  /* 0x3f0000000c0c9820 */ /* 0x000fe40000400000 */
[----:B------:R-:W-:Y:S01]  /*0230*/  @!P0 FMUL R13, R13, 0.5 ;  /* 0x3f0000000d0d8820 */ /* 0x000fe20000400000 */
[----:B------:R-:W2:Y:S01]  /*0240*/  MUFU.EX2 R5, R5 ;  /* 0x0000000500057308 */ /* 0x000ea20000000800 */
[----:B-1----:R-:W-:Y:S01]  /*0250*/  @!P6 FMUL R4, R4, R4 ;  /* 0x000000040404e220 */ /* 0x002fe20000400000 */
[----:B------:R-:W-:-:S06]  /*0260*/  FSETP.GEU.AND P6, PT, R14, -126, PT ;  /* 0xc2fc00000e00780b */ /* 0x000fcc0003fce000 */
[----:B------:R-:W1:Y:S01]  /*0270*/  MUFU.EX2 R6, R6 ;  /* 0x0000000600067308 */ /* 0x000e620000000800 */
[----:B--2---:R-:W-:-:S07]  /*0280*/  @!P5 FMUL R5, R5, R5 ;  /* 0x000000050505d220 */ /* 0x004fce0000400000 */
[----:B------:R-:W2:Y:S01]  /*0290*/  MUFU.EX2 R7, R7 ;  /* 0x0000000700077308 */ /* 0x000ea20000000800 */
[----:B------:R-:W-:Y:S01]  /*02a0*/  @!P6 FMUL R14, R14, 0.5 ;  /* 0x3f0000000e0ee820 */ /* 0x000fe20000400000 */
[----:B-1----:R-:W-:-:S06]  /*02b0*/  @!P4 FMUL R6, R6, R6 ;  /* 0x000000060606c220 */ /* 0x002fcc0000400000 */
[----:B------:R-:W1:Y:S01]  /*02c0*/  MUFU.EX2 R8, R8 ;  /* 0x0000000800087308 */ /* 0x000e620000000800 */
[----:B--2---:R-:W-:-:S07]  /*02d0*/  @!P3 FMUL R7, R7, R7 ;  /* 0x000000070707b220 */ /* 0x004fce0000400000 */
[----:B------:R-:W2:Y:S01]  /*02e0*/  MUFU.EX2 R9, R12 ;  /* 0x0000000c00097308 */ /* 0x000ea20000000800 */
[----:B------:R-:W-:Y:S01]  /*02f0*/  STG.E.128 desc[UR4][R2.64], R4 ;  /* 0x0000000402007986 */ /* 0x000fe2000c101d04 */
[----:B-1----:R-:W-:-:S06]  /*0300*/  @!P2 FMUL R8, R8, R8 ;  /* 0x000000080808a220 */ /* 0x002fcc0000400000 */
[----:B------:R-:W1:Y:S01]  /*0310*/  MUFU.EX2 R10, R13 ;  /* 0x0000000d000a7308 */ /* 0x000e620000000800 */
[----:B--2---:R-:W-:-:S07]  /*0320*/  @!P1 FMUL R9, R9, R9 ;  /* 0x0000000909099220 */ /* 0x004fce0000400000 */
[----:B------:R-:W2:Y:S01]  /*0330*/  MUFU.EX2 R11, R14 ;  /* 0x0000000e000b7308 */ /* 0x000ea20000000800 */
[----:B-1----:R-:W-:Y:S01]  /*0340*/  @!P0 FMUL R10, R10, R10 ;  /* 0x0000000a0a0a8220 */ /* 0x002fe20000400000 */
[----:B--2---:R-:W-:-:S05]  /*0350*/  @!P6 FMUL R11, R11, R11 ;  /* 0x0000000b0b0be220 */ /* 0x004fca0000400000 */
[----:B------:R-:W-:Y:S01]  /*0360*/  STG.E.128 desc[UR4][R2.64+0x800], R8 ;  /* 0x0008000802007986 */ /* 0x000fe2000c101d04 */
[----:B------:R-:W-:Y:S05]  /*0370*/  EXIT ;  /* 0x000000000000794d */ /* 0x000fea0003800000 */
.L_x_0:
[----:B------:R-:W-:-:S00]  /*0380*/  BRA `(.L_x_0) ;  /* 0xfffffffc00fc7947 */ /* 0x000fc0000383ffff */
[----:B------:R-:W-:-:S00]  /*0390*/  NOP ;  /* 0x0000000000007918 */ /* 0x000fc00000000000 */
        /* <DEDUP_REMOVED lines=14> */
.L_x_1:


//--------------------- .nv.constant0.triton_poi_fused__log_softmax_backward_data_3 --------------------------
	.section	.nv.constant0.triton_poi_fused__log_softmax_backward_data_3,"a",@progbits
	.sectionflags	@""
	.align	4
.nv.constant0.triton_poi_fused__log_softmax_backward_data_3:
	.zero		548
